//
// Generated by NVIDIA NVVM Compiler
//
// Compiler Build ID: CL-36424714
// Cuda compilation tools, release 13.0, V13.0.88
// Based on NVVM 20.0.0
//

.version 9.0
.target sm_100
.address_size 64

	// .globl	_Z5sgemmILi16EEviiiPfS0_S0_
// _ZZ5sgemmILi16EEviiiPfS0_S0_E8shared_a has been demoted
// _ZZ5sgemmILi16EEviiiPfS0_S0_E8shared_b has been demoted

.visible .entry _Z5sgemmILi16EEviiiPfS0_S0_(
	.param .u32 _Z5sgemmILi16EEviiiPfS0_S0__param_0,
	.param .u32 _Z5sgemmILi16EEviiiPfS0_S0__param_1,
	.param .u32 _Z5sgemmILi16EEviiiPfS0_S0__param_2,
	.param .u64 .ptr .align 1 _Z5sgemmILi16EEviiiPfS0_S0__param_3,
	.param .u64 .ptr .align 1 _Z5sgemmILi16EEviiiPfS0_S0__param_4,
	.param .u64 .ptr .align 1 _Z5sgemmILi16EEviiiPfS0_S0__param_5
)
{
	.reg .pred 	%p<5>;
	.reg .b32 	%r<35>;
	.reg .b32 	%f<162>;
	.reg .b64 	%rd<48>;
	// demoted variable
	.shared .align 4 .b8 _ZZ5sgemmILi16EEviiiPfS0_S0_E8shared_a[1024];
	// demoted variable
	.shared .align 4 .b8 _ZZ5sgemmILi16EEviiiPfS0_S0_E8shared_b[1024];
	ld.param.u32 	%r12, [_Z5sgemmILi16EEviiiPfS0_S0__param_1];
	ld.param.u32 	%r13, [_Z5sgemmILi16EEviiiPfS0_S0__param_2];
	ld.param.u64 	%rd15, [_Z5sgemmILi16EEviiiPfS0_S0__param_3];
	ld.param.u64 	%rd17, [_Z5sgemmILi16EEviiiPfS0_S0__param_4];
	cvta.to.global.u64 	%rd1, %rd17;
	mov.u32 	%r14, %ctaid.x;
	mov.u32 	%r15, %ctaid.y;
	mov.u32 	%r1, %tid.x;
	mov.u32 	%r2, %tid.y;
	shl.b32 	%r3, %r15, 4;
	shl.b32 	%r4, %r14, 4;
	setp.lt.s32 	%p1, %r13, 1;
	mov.f32 	%f161, 0f00000000;
	@%p1 bra 	$L__BB0_6;
	ld.param.u32 	%r32, [_Z5sgemmILi16EEviiiPfS0_S0__param_2];
	cvta.to.global.u64 	%rd18, %rd15;
	mul.lo.s32 	%r16, %r32, %r3;
	mul.wide.s32 	%rd19, %r16, 4;
	add.s64 	%rd2, %rd18, %rd19;
	mul.wide.u32 	%rd20, %r4, 4;
	add.s64 	%rd44, %rd1, %rd20;
	mad.lo.s32 	%r5, %r32, %r2, %r1;
	shl.b32 	%r17, %r2, 6;
	mov.u32 	%r18, _ZZ5sgemmILi16EEviiiPfS0_S0_E8shared_a;
	add.s32 	%r6, %r18, %r17;
	shl.b32 	%r19, %r1, 2;
	add.s32 	%r7, %r6, %r19;
	mad.lo.s32 	%r8, %r12, %r2, %r1;
	mov.u32 	%r20, _ZZ5sgemmILi16EEviiiPfS0_S0_E8shared_b;
	add.s32 	%r10, %r20, %r19;
	add.s32 	%r9, %r10, %r17;
	shl.b32 	%r11, %r12, 4;
	mul.wide.s32 	%rd21, %r32, 4;
	add.s64 	%rd22, %rd2, %rd21;
	add.s64 	%rd23, %rd2, 64;
	max.u64 	%rd24, %rd22, %rd23;
	not.b64 	%rd25, %rd18;
	add.s64 	%rd26, %rd24, %rd25;
	sub.s64 	%rd4, %rd26, %rd19;
	and.b64  	%rd27, %rd4, 64;
	setp.ne.s64 	%p2, %rd27, 0;
	mov.f32 	%f161, 0f00000000;
	mov.u64 	%rd47, %rd2;
	@%p2 bra 	$L__BB0_3;
	bar.sync 	0;
	mul.wide.u32 	%rd28, %r5, 4;
	add.s64 	%rd29, %rd2, %rd28;
	ld.global.f32 	%f10, [%rd29];
	st.shared.f32 	[%r7], %f10;
	mul.wide.s32 	%rd30, %r8, 4;
	add.s64 	%rd31, %rd44, %rd30;
	ld.global.f32 	%f11, [%rd31];
	st.shared.f32 	[%r9], %f11;
	bar.sync 	0;
	ld.shared.f32 	%f12, [%r6];
	ld.shared.f32 	%f13, [%r10];
	fma.rn.f32 	%f14, %f12, %f13, 0f00000000;
	ld.shared.f32 	%f15, [%r6+4];
	ld.shared.f32 	%f16, [%r10+64];
	fma.rn.f32 	%f17, %f15, %f16, %f14;
	ld.shared.f32 	%f18, [%r6+8];
	ld.shared.f32 	%f19, [%r10+128];
	fma.rn.f32 	%f20, %f18, %f19, %f17;
	ld.shared.f32 	%f21, [%r6+12];
	ld.shared.f32 	%f22, [%r10+192];
	fma.rn.f32 	%f23, %f21, %f22, %f20;
	ld.shared.f32 	%f24, [%r6+16];
	ld.shared.f32 	%f25, [%r10+256];
	fma.rn.f32 	%f26, %f24, %f25, %f23;
	ld.shared.f32 	%f27, [%r6+20];
	ld.shared.f32 	%f28, [%r10+320];
	fma.rn.f32 	%f29, %f27, %f28, %f26;
	ld.shared.f32 	%f30, [%r6+24];
	ld.shared.f32 	%f31, [%r10+384];
	fma.rn.f32 	%f32, %f30, %f31, %f29;
	ld.shared.f32 	%f33, [%r6+28];
	ld.shared.f32 	%f34, [%r10+448];
	fma.rn.f32 	%f35, %f33, %f34, %f32;
	ld.shared.f32 	%f36, [%r6+32];
	ld.shared.f32 	%f37, [%r10+512];
	fma.rn.f32 	%f38, %f36, %f37, %f35;
	ld.shared.f32 	%f39, [%r6+36];
	ld.shared.f32 	%f40, [%r10+576];
	fma.rn.f32 	%f41, %f39, %f40, %f38;
	ld.shared.f32 	%f42, [%r6+40];
	ld.shared.f32 	%f43, [%r10+640];
	fma.rn.f32 	%f44, %f42, %f43, %f41;
	ld.shared.f32 	%f45, [%r6+44];
	ld.shared.f32 	%f46, [%r10+704];
	fma.rn.f32 	%f47, %f45, %f46, %f44;
	ld.shared.f32 	%f48, [%r6+48];
	ld.shared.f32 	%f49, [%r10+768];
	fma.rn.f32 	%f50, %f48, %f49, %f47;
	ld.shared.f32 	%f51, [%r6+52];
	ld.shared.f32 	%f52, [%r10+832];
	fma.rn.f32 	%f53, %f51, %f52, %f50;
	ld.shared.f32 	%f54, [%r6+56];
	ld.shared.f32 	%f55, [%r10+896];
	fma.rn.f32 	%f56, %f54, %f55, %f53;
	ld.shared.f32 	%f57, [%r6+60];
	ld.shared.f32 	%f58, [%r10+960];
	fma.rn.f32 	%f161, %f57, %f58, %f56;
	mul.wide.s32 	%rd32, %r11, 4;
	add.s64 	%rd44, %rd44, %rd32;
	mov.u64 	%rd47, %rd23;
$L__BB0_3:
	setp.lt.u64 	%p3, %rd4, 64;
	@%p3 bra 	$L__BB0_6;
	ld.param.u32 	%r33, [_Z5sgemmILi16EEviiiPfS0_S0__param_2];
	mul.wide.s32 	%rd33, %r8, 4;
	add.s64 	%rd46, %rd44, %rd33;
	mul.wide.s32 	%rd34, %r33, 4;
	add.s64 	%rd10, %rd2, %rd34;
	mul.wide.s32 	%rd37, %r11, 4;
$L__BB0_5:
	ld.param.u32 	%r34, [_Z5sgemmILi16EEviiiPfS0_S0__param_2];
	bar.sync 	0;
	mad.lo.s32 	%r21, %r34, %r2, %r1;
	mul.wide.u32 	%rd35, %r21, 4;
	add.s64 	%rd36, %rd47, %rd35;
	ld.global.f32 	%f59, [%rd36];
	st.shared.f32 	[%r7], %f59;
	ld.global.f32 	%f60, [%rd46];
	st.shared.f32 	[%r9], %f60;
	bar.sync 	0;
	ld.shared.f32 	%f61, [%r6];
	ld.shared.f32 	%f62, [%r10];
	fma.rn.f32 	%f63, %f61, %f62, %f161;
	ld.shared.f32 	%f64, [%r6+4];
	ld.shared.f32 	%f65, [%r10+64];
	fma.rn.f32 	%f66, %f64, %f65, %f63;
	ld.shared.f32 	%f67, [%r6+8];
	ld.shared.f32 	%f68, [%r10+128];
	fma.rn.f32 	%f69, %f67, %f68, %f66;
	ld.shared.f32 	%f70, [%r6+12];
	ld.shared.f32 	%f71, [%r10+192];
	fma.rn.f32 	%f72, %f70, %f71, %f69;
	ld.shared.f32 	%f73, [%r6+16];
	ld.shared.f32 	%f74, [%r10+256];
	fma.rn.f32 	%f75, %f73, %f74, %f72;
	ld.shared.f32 	%f76, [%r6+20];
	ld.shared.f32 	%f77, [%r10+320];
	fma.rn.f32 	%f78, %f76, %f77, %f75;
	ld.shared.f32 	%f79, [%r6+24];
	ld.shared.f32 	%f80, [%r10+384];
	fma.rn.f32 	%f81, %f79, %f80, %f78;
	ld.shared.f32 	%f82, [%r6+28];
	ld.shared.f32 	%f83, [%r10+448];
	fma.rn.f32 	%f84, %f82, %f83, %f81;
	ld.shared.f32 	%f85, [%r6+32];
	ld.shared.f32 	%f86, [%r10+512];
	fma.rn.f32 	%f87, %f85, %f86, %f84;
	ld.shared.f32 	%f88, [%r6+36];
	ld.shared.f32 	%f89, [%r10+576];
	fma.rn.f32 	%f90, %f88, %f89, %f87;
	ld.shared.f32 	%f91, [%r6+40];
	ld.shared.f32 	%f92, [%r10+640];
	fma.rn.f32 	%f93, %f91, %f92, %f90;
	ld.shared.f32 	%f94, [%r6+44];
	ld.shared.f32 	%f95, [%r10+704];
	fma.rn.f32 	%f96, %f94, %f95, %f93;
	ld.shared.f32 	%f97, [%r6+48];
	ld.shared.f32 	%f98, [%r10+768];
	fma.rn.f32 	%f99, %f97, %f98, %f96;
	ld.shared.f32 	%f100, [%r6+52];
	ld.shared.f32 	%f101, [%r10+832];
	fma.rn.f32 	%f102, %f100, %f101, %f99;
	ld.shared.f32 	%f103, [%r6+56];
	ld.shared.f32 	%f104, [%r10+896];
	fma.rn.f32 	%f105, %f103, %f104, %f102;
	ld.shared.f32 	%f106, [%r6+60];
	ld.shared.f32 	%f107, [%r10+960];
	fma.rn.f32 	%f108, %f106, %f107, %f105;
	bar.sync 	0;
	ld.global.f32 	%f109, [%rd36+64];
	st.shared.f32 	[%r7], %f109;
	add.s64 	%rd38, %rd46, %rd37;
	ld.global.f32 	%f110, [%rd38];
	st.shared.f32 	[%r9], %f110;
	bar.sync 	0;
	ld.shared.f32 	%f111, [%r6];
	ld.shared.f32 	%f112, [%r10];
	fma.rn.f32 	%f113, %f111, %f112, %f108;
	ld.shared.f32 	%f114, [%r6+4];
	ld.shared.f32 	%f115, [%r10+64];
	fma.rn.f32 	%f116, %f114, %f115, %f113;
	ld.shared.f32 	%f117, [%r6+8];
	ld.shared.f32 	%f118, [%r10+128];
	fma.rn.f32 	%f119, %f117, %f118, %f116;
	ld.shared.f32 	%f120, [%r6+12];
	ld.shared.f32 	%f121, [%r10+192];
	fma.rn.f32 	%f122, %f120, %f121, %f119;
	ld.shared.f32 	%f123, [%r6+16];
	ld.shared.f32 	%f124, [%r10+256];
	fma.rn.f32 	%f125, %f123, %f124, %f122;
	ld.shared.f32 	%f126, [%r6+20];
	ld.shared.f32 	%f127, [%r10+320];
	fma.rn.f32 	%f128, %f126, %f127, %f125;
	ld.shared.f32 	%f129, [%r6+24];
	ld.shared.f32 	%f130, [%r10+384];
	fma.rn.f32 	%f131, %f129, %f130, %f128;
	ld.shared.f32 	%f132, [%r6+28];
	ld.shared.f32 	%f133, [%r10+448];
	fma.rn.f32 	%f134, %f132, %f133, %f131;
	ld.shared.f32 	%f135, [%r6+32];
	ld.shared.f32 	%f136, [%r10+512];
	fma.rn.f32 	%f137, %f135, %f136, %f134;
	ld.shared.f32 	%f138, [%r6+36];
	ld.shared.f32 	%f139, [%r10+576];
	fma.rn.f32 	%f140, %f138, %f139, %f137;
	ld.shared.f32 	%f141, [%r6+40];
	ld.shared.f32 	%f142, [%r10+640];
	fma.rn.f32 	%f143, %f141, %f142, %f140;
	ld.shared.f32 	%f144, [%r6+44];
	ld.shared.f32 	%f145, [%r10+704];
	fma.rn.f32 	%f146, %f144, %f145, %f143;
	ld.shared.f32 	%f147, [%r6+48];
	ld.shared.f32 	%f148, [%r10+768];
	fma.rn.f32 	%f149, %f147, %f148, %f146;
	ld.shared.f32 	%f150, [%r6+52];
	ld.shared.f32 	%f151, [%r10+832];
	fma.rn.f32 	%f152, %f150, %f151, %f149;
	ld.shared.f32 	%f153, [%r6+56];
	ld.shared.f32 	%f154, [%r10+896];
	fma.rn.f32 	%f155, %f153, %f154, %f152;
	ld.shared.f32 	%f156, [%r6+60];
	ld.shared.f32 	%f157, [%r10+960];
	fma.rn.f32 	%f161, %f156, %f157, %f155;
	add.s64 	%rd47, %rd47, 128;
	mul.wide.s32 	%rd39, %r11, 8;
	add.s64 	%rd46, %rd46, %rd39;
	setp.lt.u64 	%p4, %rd47, %rd10;
	@%p4 bra 	$L__BB0_5;
$L__BB0_6:
	ld.param.u64 	%rd43, [_Z5sgemmILi16EEviiiPfS0_S0__param_5];
	cvta.to.global.u64 	%rd40, %rd43;
	add.s32 	%r29, %r3, %r2;
	add.s32 	%r30, %r4, %r1;
	mad.lo.s32 	%r31, %r12, %r29, %r30;
	mul.wide.s32 	%rd41, %r31, 4;
	add.s64 	%rd42, %rd40, %rd41;
	st.global.f32 	[%rd42], %f161;
	ret;

}


// ===== COMPILED SASS (sm_100) =====

	.target	sm_100

	.elftype	@"ET_EXEC"


//--------------------- .note.nv.tkinfo           --------------------------
	.section	.note.nv.tkinfo,"",@"SHT_NOTE"
	.sectionflags	@"SHF_NOTE_NV_TKINFO"
	.tkinfo
        /*0018*/ 	.word	0x00000002
        /*0030*/ 	.string	""
        /*0030*/ 	.string	"ptxas"
        /*0030*/ 	.string	"Cuda compilation tools, release 13.0, V13.0.88"
        /*0030*/ 	.string	"Build cuda_13.0.r13.0/compiler.36424714_0"
        /*0030*/ 	.string	"-arch sm_100 -m 64 "



//--------------------- .note.nv.cuinfo           --------------------------
	.section	.note.nv.cuinfo,"",@"SHT_NOTE"
	.sectionflags	@"SHF_NOTE_NV_CUINFO"
        /*0018*/ 	.short	0x0002
        /*001a*/ 	.short	0x0064
        /*001c*/ 	.short	0x0082
	.zero		2


//--------------------- .nv.info                  --------------------------
	.section	.nv.info,"",@"SHT_CUDA_INFO"
	.align	4


	//----- nvinfo : EIATTR_REGCOUNT
	.align		4
        /*0000*/ 	.byte	0x04, 0x2f
        /*0002*/ 	.short	(.L_1 - .L_0)
	.align		4
.L_0:
        /*0004*/ 	.word	index@(_Z5sgemmILi16EEviiiPfS0_S0_)
        /*0008*/ 	.word	0x00000020


	//----- nvinfo : EIATTR_FRAME_SIZE
	.align		4
.L_1:
        /*000c*/ 	.byte	0x04, 0x11
        /*000e*/ 	.short	(.L_3 - .L_2)
	.align		4
.L_2:
        /*0010*/ 	.word	index@(_Z5sgemmILi16EEviiiPfS0_S0_)
        /*0014*/ 	.word	0x00000000


	//----- nvinfo : EIATTR_MIN_STACK_SIZE
	.align		4
.L_3:
        /*0018*/ 	.byte	0x04, 0x12
        /*001a*/ 	.short	(.L_5 - .L_4)
	.align		4
.L_4:
        /*001c*/ 	.word	index@(_Z5sgemmILi16EEviiiPfS0_S0_)
        /*0020*/ 	.word	0x00000000
.L_5:


//--------------------- .nv.compat                --------------------------
	.section	.nv.compat,"",@"SHT_CUDA_COMPAT_INFO"
	.align	4
        /*0000*/ 	.byte	0x02, 0x09, 0x00, 0x00, 0x02, 0x02, 0x01, 0x00, 0x02, 0x05, 0x05, 0x00, 0x03, 0x07, 0x01, 0x01
        /*0010*/ 	.byte	0x02, 0x03, 0x00, 0x00, 0x02, 0x06, 0x01, 0x00, 0x04, 0x0b, 0x08, 0x00, 0x09, 0x00, 0x00, 0x00
        /*0020*/ 	.byte	0x00, 0x00, 0x00, 0x00


//--------------------- .nv.info._Z5sgemmILi16EEviiiPfS0_S0_ --------------------------
	.section	.nv.info._Z5sgemmILi16EEviiiPfS0_S0_,"",@"SHT_CUDA_INFO"
	.sectionflags	@""
	.align	4


	//----- nvinfo : EIATTR_CUDA_API_VERSION
	.align		4
        /*0000*/ 	.byte	0x04, 0x37
        /*0002*/ 	.short	(.L_7 - .L_6)
.L_6:
        /*0004*/ 	.word	0x00000082


	//----- nvinfo : EIATTR_KPARAM_INFO
	.align		4
.L_7:
        /*0008*/ 	.byte	0x04, 0x17
        /*000a*/ 	.short	(.L_9 - .L_8)
.L_8:
        /*000c*/ 	.word	0x00000000
        /*0010*/ 	.short	0x0005
        /*0012*/ 	.short	0x0020
        /*0014*/ 	.byte	0x00, 0xf5, 0x21, 0x00


	//----- nvinfo : EIATTR_KPARAM_INFO
	.align		4
.L_9:
        /*0018*/ 	.byte	0x04, 0x17
        /*001a*/ 	.short	(.L_11 - .L_10)
.L_10:
        /*001c*/ 	.word	0x00000000
        /*0020*/ 	.short	0x0004
        /*0022*/ 	.short	0x0018
        /*0024*/ 	.byte	0x00, 0xf5, 0x21, 0x00


	//----- nvinfo : EIATTR_KPARAM_INFO
	.align		4
.L_11:
        /*0028*/ 	.byte	0x04, 0x17
        /*002a*/ 	.short	(.L_13 - .L_12)
.L_12:
        /*002c*/ 	.word	0x00000000
        /*0030*/ 	.short	0x0003
        /*0032*/ 	.short	0x0010
        /*0034*/ 	.byte	0x00, 0xf5, 0x21, 0x00


	//----- nvinfo : EIATTR_KPARAM_INFO
	.align		4
.L_13:
        /*0038*/ 	.byte	0x04, 0x17
        /*003a*/ 	.short	(.L_15 - .L_14)
.L_14:
        /*003c*/ 	.word	0x00000000
        /*0040*/ 	.short	0x0002
        /*0042*/ 	.short	0x0008
        /*0044*/ 	.byte	0x00, 0xf0, 0x11, 0x00


	//----- nvinfo : EIATTR_KPARAM_INFO
	.align		4
.L_15:
        /*0048*/ 	.byte	0x04, 0x17
        /*004a*/ 	.short	(.L_17 - .L_16)
.L_16:
        /*004c*/ 	.word	0x00000000
        /*0050*/ 	.short	0x0001
        /*0052*/ 	.short	0x0004
        /*0054*/ 	.byte	0x00, 0xf0, 0x11, 0x00


	//----- nvinfo : EIATTR_KPARAM_INFO
	.align		4
.L_17:
        /*0058*/ 	.byte	0x04, 0x17
        /*005a*/ 	.short	(.L_19 - .L_18)
.L_18:
        /*005c*/ 	.word	0x00000000
        /*0060*/ 	.short	0x0000
        /*0062*/ 	.short	0x0000
        /*0064*/ 	.byte	0x00, 0xf0, 0x11, 0x00


	//----- nvinfo : EIATTR_SPARSE_MMA_MASK
	.align		4
.L_19:
        /*0068*/ 	.byte	0x03, 0x50
        /*006a*/ 	.short	0x0000


	//----- nvinfo : EIATTR_MAXREG_COUNT
	.align		4
        /*006c*/ 	.byte	0x03, 0x1b
        /*006e*/ 	.short	0x00ff


	//----- nvinfo : EIATTR_NUM_BARRIERS
	.align		4
        /*0070*/ 	.byte	0x02, 0x4c
        /*0072*/ 	.byte	0x01
	.zero		1


	//----- nvinfo : EIATTR_MERCURY_ISA_VERSION
	.align		4
        /*0074*/ 	.byte	0x03, 0x5f
        /*0076*/ 	.short	0x0101


	//----- nvinfo : EIATTR_VRC_CTA_INIT_COUNT
	.align		4
        /*0078*/ 	.byte	0x02, 0x4a
	.zero		1
	.zero		1


	//----- nvinfo : EIATTR_EXIT_INSTR_OFFSETS
	.align		4
        /*007c*/ 	.byte	0x04, 0x1c
        /*007e*/ 	.short	(.L_21 - .L_20)


	//   ....[0]....
.L_20:
        /*0080*/ 	.word	0x00000c90


	//----- nvinfo : EIATTR_CBANK_PARAM_SIZE
	.align		4
.L_21:
        /*0084*/ 	.byte	0x03, 0x19
        /*0086*/ 	.short	0x0028


	//----- nvinfo : EIATTR_PARAM_CBANK
	.align		4
        /*0088*/ 	.byte	0x04, 0x0a
        /*008a*/ 	.short	(.L_23 - .L_22)
	.align		4
.L_22:
        /*008c*/ 	.word	index@(.nv.constant0._Z5sgemmILi16EEviiiPfS0_S0_)
        /*0090*/ 	.short	0x0380
        /*0092*/ 	.short	0x0028


	//----- nvinfo : EIATTR_SW_WAR
	.align		4
.L_23:
        /*0094*/ 	.byte	0x04, 0x36
        /*0096*/ 	.short	(.L_25 - .L_24)
.L_24:
        /*0098*/ 	.word	0x00000008
.L_25:


//--------------------- .nv.callgraph             --------------------------
	.section	.nv.callgraph,"",@"SHT_CUDA_CALLGRAPH"
	.align	4
	.sectionentsize	8
	.align		4
        /*0000*/ 	.word	0x00000000
	.align		4
        /*0004*/ 	.word	0xffffffff
	.align		4
        /*0008*/ 	.word	0x00000000
	.align		4
        /*000c*/ 	.word	0xfffffffe
	.align		4
        /*0010*/ 	.word	0x00000000
	.align		4
        /*0014*/ 	.word	0xfffffffd
	.align		4
        /*0018*/ 	.word	0x00000000
	.align		4
        /*001c*/ 	.word	0xfffffffc


//--------------------- .text._Z5sgemmILi16EEviiiPfS0_S0_ --------------------------
	.section	.text._Z5sgemmILi16EEviiiPfS0_S0_,"ax",@progbits
	.align	128
        .global         _Z5sgemmILi16EEviiiPfS0_S0_
        .type           _Z5sgemmILi16EEviiiPfS0_S0_,@function
        .size           _Z5sgemmILi16EEviiiPfS0_S0_,(.L_x_4 - _Z5sgemmILi16EEviiiPfS0_S0_)
        .other          _Z5sgemmILi16EEviiiPfS0_S0_,@"STO_CUDA_ENTRY STV_DEFAULT"
_Z5sgemmILi16EEviiiPfS0_S0_:
.text._Z5sgemmILi16EEviiiPfS0_S0_:
[----:B------:R-:W-:Y:S08]  /*0000*/  LDC R1, c[0x0][0x37c] ;  /* 0x0000df00ff017b82 */ /* 0x000ff00000000800 */
[----:B------:R-:W0:Y:S01]  /*0010*/  LDC R13, c[0x0][0x388] ;  /* 0x0000e200ff0d7b82 */ /* 0x000e220000000800 */
[----:B------:R-:W1:Y:S01]  /*0020*/  S2R R0, SR_TID.X ;  /* 0x0000000000007919 */ /* 0x000e620000002100 */
[----:B------:R-:W2:Y:S01]  /*0030*/  LDCU.64 UR12, c[0x0][0x358] ;  /* 0x00006b00ff0c77ac */ /* 0x000ea20008000a00 */
[----:B------:R-:W-:Y:S01]  /*0040*/  HFMA2 R7, -RZ, RZ, 0, 0 ;  /* 0x00000000ff077431 */ /* 0x000fe200000001ff */
[----:B------:R-:W3:Y:S04]  /*0050*/  S2R R3, SR_TID.Y ;  /* 0x0000000000037919 */ /* 0x000ee80000002200 */
[----:B------:R-:W4:Y:S08]  /*0060*/  S2UR UR6, SR_CTAID.Y ;  /* 0x00000000000679c3 */ /* 0x000f300000002600 */
[----:B------:R-:W5:Y:S01]  /*0070*/  S2UR UR7, SR_CTAID.X ;  /* 0x00000000000779c3 */ /* 0x000f620000002500 */
[----:B0-----:R-:W-:Y:S01]  /*0080*/  ISETP.GE.AND P0, PT, R13, 0x1, PT ;  /* 0x000000010d00780c */ /* 0x001fe20003f06270 */
[----:B----4-:R-:W-:-:S02]  /*0090*/  USHF.L.U32 UR6, UR6, 0x4, URZ ;  /* 0x0000000406067899 */ /* 0x010fc400080006ff */
[----:B-----5:R-:W-:-:S10]  /*00a0*/  USHF.L.U32 UR7, UR7, 0x4, URZ ;  /* 0x0000000407077899 */ /* 0x020fd400080006ff */
[----:B-123--:R-:W-:Y:S05]  /*00b0*/  @!P0 BRA `(.L_x_0) ;  /* 0x0000000800d88947 */ /* 0x00efea0003800000 */
[----:B------:R-:W0:Y:S01]  /*00c0*/  LDC.64 R8, c[0x0][0x390] ;  /* 0x0000e400ff087b82 */ /* 0x000e220000000a00 */
[----:B------:R-:W-:Y:S01]  /*00d0*/  IMAD R6, R13, UR6, RZ ;  /* 0x000000060d067c24 */ /* 0x000fe2000f8e02ff */
[----:B------:R-:W1:Y:S01]  /*00e0*/  LDCU.64 UR4, c[0x0][0x398] ;  /* 0x00007300ff0477ac */ /* 0x000e620008000a00 */
[----:B------:R-:W-:Y:S02]  /*00f0*/  IMAD R16, R3, R13, R0 ;  /* 0x0000000d03107224 */ /* 0x000fe400078e0200 */
[----:B------:R-:W-:Y:S01]  /*0100*/  IMAD.WIDE R6, R6, 0x4, RZ ;  /* 0x0000000406067825 */ /* 0x000fe200078e02ff */
[----:B------:R-:W-:Y:S02]  /*0110*/  UMOV UR8, 0x400 ;  /* 0x0000040000087882 */ /* 0x000fe40000000000 */
[----:B------:R-:W2:Y:S01]  /*0120*/  S2UR UR10, SR_CgaCtaId ;  /* 0x00000000000a79c3 */ /* 0x000ea20000008800 */
[----:B------:R-:W-:-:S07]  /*0130*/  UIADD3 UR9, UPT, UPT, UR8, 0x400, URZ ;  /* 0x0000040008097890 */ /* 0x000fce000fffe0ff */
[----:B------:R-:W3:Y:S01]  /*0140*/  LDC R12, c[0x0][0x384] ;  /* 0x0000e100ff0c7b82 */ /* 0x000ee20000000800 */
[----:B-1----:R-:W-:Y:S01]  /*0150*/  UIMAD.WIDE.U32 UR4, UR7, 0x4, UR4 ;  /* 0x00000004070478a5 */ /* 0x002fe2000f8e0004 */
[-C--:B0-----:R-:W-:Y:S02]  /*0160*/  IADD3 R18, P0, PT, R6, R8.reuse, RZ ;  /* 0x0000000806127210 */ /* 0x081fe40007f1e0ff */
[----:B------:R-:W-:Y:S02]  /*0170*/  LOP3.LUT R11, RZ, R8, RZ, 0x33, !PT ;  /* 0x00000008ff0b7212 */ /* 0x000fe400078e33ff */
[----:B------:R-:W-:Y:S02]  /*0180*/  IADD3.X R17, PT, PT, R7, R9, RZ, P0, !PT ;  /* 0x0000000907117210 */ /* 0x000fe400007fe4ff */
[----:B------:R-:W-:Y:S02]  /*0190*/  MOV R4, R18 ;  /* 0x0000001200047202 */ /* 0x000fe40000000f00 */
[-C--:B------:R-:W-:Y:S01]  /*01a0*/  MOV R5, R17.reuse ;  /* 0x0000001100057202 */ /* 0x080fe20000000f00 */
[----:B--2---:R-:W-:Y:S01]  /*01b0*/  ULEA UR8, UR10, UR8, 0x18 ;  /* 0x000000080a087291 */ /* 0x004fe2000f8ec0ff */
[----:B------:R-:W-:Y:S01]  /*01c0*/  IADD3 R23, P0, PT, R18, 0x40, RZ ;  /* 0x0000004012177810 */ /* 0x000fe20007f1e0ff */
[----:B------:R-:W-:Y:S01]  /*01d0*/  ULEA UR9, UR10, UR9, 0x18 ;  /* 0x000000090a097291 */ /* 0x000fe2000f8ec0ff */
[----:B------:R-:W-:Y:S01]  /*01e0*/  MOV R24, UR4 ;  /* 0x0000000400187c02 */ /* 0x000fe20008000f00 */
[----:B------:R-:W-:Y:S01]  /*01f0*/  IMAD.WIDE R20, R13, 0x4, R4 ;  /* 0x000000040d147825 */ /* 0x000fe200078e0204 */
[----:B------:R-:W-:-:S02]  /*0200*/  IADD3.X R19, PT, PT, RZ, R17, RZ, P0, !PT ;  /* 0x00000011ff137210 */ /* 0x000fc400007fe4ff */
[----:B------:R-:W-:Y:S01]  /*0210*/  MOV R25, UR5 ;  /* 0x0000000500197c02 */ /* 0x000fe20008000f00 */
[----:B---3--:R-:W-:Y:S01]  /*0220*/  IMAD R22, R3, R12, R0 ;  /* 0x0000000c03167224 */ /* 0x008fe200078e0200 */
[----:B------:R-:W-:Y:S02]  /*0230*/  ISETP.GT.U32.AND P0, PT, R20, R23, PT ;  /* 0x000000171400720c */ /* 0x000fe40003f04070 */
[----:B------:R-:W-:Y:S02]  /*0240*/  LEA R10, R0, UR9, 0x2 ;  /* 0x00000009000a7c11 */ /* 0x000fe4000f8e10ff */
[----:B------:R-:W-:Y:S02]  /*0250*/  ISETP.GT.U32.AND.EX P0, PT, R21, R19, PT, P0 ;  /* 0x000000131500720c */ /* 0x000fe40003f04100 */
[----:B------:R-:W-:Y:S02]  /*0260*/  LEA R8, R3, R10, 0x6 ;  /* 0x0000000a03087211 */ /* 0x000fe400078e30ff */
[----:B------:R-:W-:-:S04]  /*0270*/  SEL R2, R20, R23, P0 ;  /* 0x0000001714027207 */ /* 0x000fc80000000000 */
[----:B------:R-:W-:Y:S02]  /*0280*/  IADD3 R2, P1, P2, -R6, R2, R11 ;  /* 0x0000000206027210 */ /* 0x000fe40007a3e10b */
[----:B------:R-:W-:Y:S02]  /*0290*/  LOP3.LUT R6, RZ, R9, RZ, 0x33, !PT ;  /* 0x00000009ff067212 */ /* 0x000fe400078e33ff */
[----:B------:R-:W-:Y:S02]  /*02a0*/  SEL R9, R21, R19, P0 ;  /* 0x0000001315097207 */ /* 0x000fe40000000000 */
[C---:B------:R-:W-:Y:S02]  /*02b0*/  ISETP.GE.U32.AND P0, PT, R2.reuse, 0x40, PT ;  /* 0x000000400200780c */ /* 0x040fe40003f06070 */
[----:B------:R-:W-:Y:S02]  /*02c0*/  IADD3.X R6, PT, PT, ~R7, R9, R6, P1, P2 ;  /* 0x0000000907067210 */ /* 0x000fe40000fe4506 */
[----:B------:R-:W-:-:S02]  /*02d0*/  LOP3.LUT P1, RZ, R2, 0x40, RZ, 0xc0, !PT ;  /* 0x0000004002ff7812 */ /* 0x000fc4000782c0ff */
[----:B------:R-:W-:Y:S02]  /*02e0*/  LEA R11, R3, UR8, 0x6 ;  /* 0x00000008030b7c11 */ /* 0x000fe4000f8e30ff */
[----:B------:R-:W-:Y:S02]  /*02f0*/  ISETP.GE.U32.AND.EX P0, PT, R6, RZ, PT, P0 ;  /* 0x000000ff0600720c */ /* 0x000fe40003f06100 */
[----:B------:R-:W-:Y:S02]  /*0300*/  MOV R7, RZ ;  /* 0x000000ff00077202 */ /* 0x000fe40000000f00 */
[----:B------:R-:W-:Y:S02]  /*0310*/  SHF.L.U32 R2, R12, 0x4, RZ ;  /* 0x000000040c027819 */ /* 0x000fe400000006ff */
[----:B------:R-:W-:-:S03]  /*0320*/  LEA R9, R0, R11, 0x2 ;  /* 0x0000000b00097211 */ /* 0x000fc600078e10ff */
[----:B------:R-:W-:Y:S05]  /*0330*/  @P1 BRA `(.L_x_1) ;  /* 0x0000000000bc1947 */ /* 0x000fea0003800000 */
[----:B------:R-:W-:Y:S01]  /*0340*/  BAR.SYNC.DEFER_BLOCKING 0x0 ;  /* 0x0000000000007b1d */ /* 0x000fe20000010000 */
[----:B------:R-:W-:-:S04]  /*0350*/  IMAD.WIDE.U32 R14, R16, 0x4, R4 ;  /* 0x00000004100e7825 */ /* 0x000fc800078e0004 */
[--C-:B------:R-:W-:Y:S02]  /*0360*/  IMAD.WIDE R12, R22, 0x4, R24.reuse ;  /* 0x00000004160c7825 */ /* 0x100fe400078e0218 */
[----:B------:R-:W2:Y:S04]  /*0370*/  LDG.E R14, desc[UR12][R14.64] ;  /* 0x0000000c0e0e7981 */ /* 0x000ea8000c1e1900 */
[----:B------:R-:W3:Y:S01]  /*0380*/  LDG.E R27, desc[UR12][R12.64] ;  /* 0x0000000c0c1b7981 */ /* 0x000ee2000c1e1900 */
[----:B------:R-:W-:-:S03]  /*0390*/  IMAD.WIDE R24, R2, 0x4, R24 ;  /* 0x0000000402187825 */ /* 0x000fc600078e0218 */
[----:B--2---:R-:W-:Y:S04]  /*03a0*/  STS [R9], R14 ;  /* 0x0000000e09007388 */ /* 0x004fe80000000800 */
[----:B---3--:R-:W-:Y:S01]  /*03b0*/  STS [R8], R27 ;  /* 0x0000001b08007388 */ /* 0x008fe20000000800 */
[----:B------:R-:W-:Y:S06]  /*03c0*/  BAR.SYNC.DEFER_BLOCKING 0x0 ;  /* 0x0000000000007b1d */ /* 0x000fec0000010000 */
[----:B------:R-:W-:Y:S04]  /*03d0*/  LDS R29, [R10] ;  /* 0x000000000a1d7984 */ /* 0x000fe80000000800 */
[----:B------:R-:W0:Y:S04]  /*03e0*/  LDS.128 R4, [R11] ;  /* 0x000000000b047984 */ /* 0x000e280000000c00 */
[----:B------:R-:W1:Y:S04]  /*03f0*/  LDS R26, [R10+0x40] ;  /* 0x000040000a1a7984 */ /* 0x000e680000000800 */
[----:B------:R-:W2:Y:S04]  /*0400*/  LDS R17, [R10+0x80] ;  /* 0x000080000a117984 */ /* 0x000ea80000000800 */
[----:B------:R-:W-:Y:S04]  /*0410*/  LDS R28, [R10+0x100] ;  /* 0x000100000a1c7984 */ /* 0x000fe80000000800 */
[----:B------:R-:W-:Y:S04]  /*0420*/  LDS.128 R12, [R11+0x10] ;  /* 0x000010000b0c7984 */ /* 0x000fe80000000c00 */
[----:B------:R-:W-:Y:S01]  /*0430*/  LDS R27, [R10+0x200] ;  /* 0x000200000a1b7984 */ /* 0x000fe20000000800 */
[----:B0-----:R-:W-:-:S03]  /*0440*/  FFMA R18, R4, R29, RZ ;  /* 0x0000001d04127223 */ /* 0x001fc600000000ff */
[----:B------:R-:W0:Y:S01]  /*0450*/  LDS R4, [R10+0xc0] ;  /* 0x0000c0000a047984 */ /* 0x000e220000000800 */
[----:B-1----:R-:W-:-:S03]  /*0460*/  FFMA R26, R26, R5, R18 ;  /* 0x000000051a1a7223 */ /* 0x002fc60000000012 */
[----:B------:R-:W1:Y:S01]  /*0470*/  LDS R18, [R10+0x140] ;  /* 0x000140000a127984 */ /* 0x000e620000000800 */
[----:B--2---:R-:W-:-:S03]  /*0480*/  FFMA R5, R17, R6, R26 ;  /* 0x0000000611057223 */ /* 0x004fc6000000001a */
[----:B------:R-:W2:Y:S01]  /*0490*/  LDS R17, [R10+0x180] ;  /* 0x000180000a117984 */ /* 0x000ea20000000800 */
[----:B0-----:R-:W-:-:S04]  /*04a0*/  FFMA R5, R4, R7, R5 ;  /* 0x0000000704057223 */ /* 0x001fc80000000005 */
[----:B------:R-:W-:Y:S02]  /*04b0*/  FFMA R5, R12, R28, R5 ;  /* 0x0000001c0c057223 */ /* 0x000fe40000000005 */
[----:B------:R-:W0:Y:S02]  /*04c0*/  LDS R12, [R10+0x1c0] ;  /* 0x0001c0000a0c7984 */ /* 0x000e240000000800 */
[----:B-1----:R-:W-:Y:S02]  /*04d0*/  FFMA R26, R18, R13, R5 ;  /* 0x0000000d121a7223 */ /* 0x002fe40000000005 */
[----:B------:R-:W1:Y:S02]  /*04e0*/  LDS.128 R4, [R11+0x20] ;  /* 0x000020000b047984 */ /* 0x000e640000000c00 */
[----:B--2---:R-:W-:Y:S02]  /*04f0*/  FFMA R13, R17, R14, R26 ;  /* 0x0000000e110d7223 */ /* 0x004fe4000000001a */
[----:B------:R-:W2:Y:S04]  /*0500*/  LDS R18, [R10+0x240] ;  /* 0x000240000a127984 */ /* 0x000ea80000000800 */
[----:B------:R-:W3:Y:S01]  /*0510*/  LDS R17, [R10+0x280] ;  /* 0x000280000a117984 */ /* 0x000ee20000000800 */
[----:B0-----:R-:W-:-:S04]  /*0520*/  FFMA R13, R12, R15, R13 ;  /* 0x0000000f0c0d7223 */ /* 0x001fc8000000000d */
[----:B-1----:R-:W-:Y:S02]  /*0530*/  FFMA R13, R4, R27, R13 ;  /* 0x0000001b040d7223 */ /* 0x002fe4000000000d */
[----:B------:R-:W0:Y:S02]  /*0540*/  LDS R4, [R10+0x2c0] ;  /* 0x0002c0000a047984 */ /* 0x000e240000000800 */
[----:B--2---:R-:W-:Y:S02]  /*0550*/  FFMA R18, R18, R5, R13 ;  /* 0x0000000512127223 */ /* 0x004fe4000000000d */
[----:B------:R-:W-:Y:S02]  /*0560*/  LDS R5, [R10+0x300] ;  /* 0x000300000a057984 */ /* 0x000fe40000000800 */
[----:B---3--:R-:W-:Y:S02]  /*0570*/  FFMA R17, R17, R6, R18 ;  /* 0x0000000611117223 */ /* 0x008fe40000000012 */
[----:B------:R-:W1:Y:S04]  /*0580*/  LDS.128 R12, [R11+0x30] ;  /* 0x000030000b0c7984 */ /* 0x000e680000000c00 */
[----:B------:R-:W2:Y:S04]  /*0590*/  LDS R27, [R10+0x340] ;  /* 0x000340000a1b7984 */ /* 0x000ea80000000800 */
[----:B------:R-:W3:Y:S04]  /*05a0*/  LDS R18, [R10+0x380] ;  /* 0x000380000a127984 */ /* 0x000ee80000000800 */
[----:B------:R-:W4:Y:S01]  /*05b0*/  LDS R6, [R10+0x3c0] ;  /* 0x0003c0000a067984 */ /* 0x000f220000000800 */
[----:B0-----:R-:W-:Y:S01]  /*05c0*/  FFMA R7, R4, R7, R17 ;  /* 0x0000000704077223 */ /* 0x001fe20000000011 */
[----:B------:R-:W-:-:S03]  /*05d0*/  MOV R17, R19 ;  /* 0x0000001300117202 */ /* 0x000fc60000000f00 */
[----:B-1----:R-:W-:-:S04]  /*05e0*/  FFMA R12, R12, R5, R7 ;  /* 0x000000050c0c7223 */ /* 0x002fc80000000007 */
[----:B--2---:R-:W-:-:S04]  /*05f0*/  FFMA R13, R27, R13, R12 ;  /* 0x0000000d1b0d7223 */ /* 0x004fc8000000000c */
[----:B---3--:R-:W-:Y:S01]  /*0600*/  FFMA R13, R18, R14, R13 ;  /* 0x0000000e120d7223 */ /* 0x008fe2000000000d */
[----:B------:R-:W-:-:S03]  /*0610*/  MOV R18, R23 ;  /* 0x0000001700127202 */ /* 0x000fc60000000f00 */
[----:B----4-:R-:W-:-:S07]  /*0620*/  FFMA R7, R6, R15, R13 ;  /* 0x0000000f06077223 */ /* 0x010fce000000000d */
.L_x_1:
[----:B------:R-:W-:Y:S05]  /*0630*/  @!P0 BRA `(.L_x_0) ;  /* 0x0000000400788947 */ /* 0x000fea0003800000 */
[----:B------:R-:W-:-:S07]  /*0640*/  IMAD.WIDE R22, R22, 0x4, R24 ;  /* 0x0000000416167825 */ /* 0x000fce00078e0218 */
.L_x_2:
[----:B------:R-:W-:Y:S01]  /*0650*/  BAR.SYNC.DEFER_BLOCKING 0x0 ;  /* 0x0000000000007b1d */ /* 0x000fe20000010000 */
[----:B------:R-:W-:-:S03]  /*0660*/  MOV R19, R17 ;  /* 0x0000001100137202 */ /* 0x000fc60000000f00 */
[----:B------:R-:W-:-:S05]  /*0670*/  IMAD.WIDE.U32 R24, R16, 0x4, R18 ;  /* 0x0000000410187825 */ /* 0x000fca00078e0012 */
[----:B------:R-:W2:Y:S04]  /*0680*/  LDG.E R4, desc[UR12][R24.64] ;  /* 0x0000000c18047981 */ /* 0x000ea8000c1e1900 */
[----:B------:R-:W3:Y:S04]  /*0690*/  LDG.E R5, desc[UR12][R22.64] ;  /* 0x0000000c16057981 */ /* 0x000ee8000c1e1900 */
[----:B--2---:R-:W-:Y:S04]  /*06a0*/  STS [R9], R4 ;  /* 0x0000000409007388 */ /* 0x004fe80000000800 */
[----:B---3--:R-:W-:Y:S01]  /*06b0*/  STS [R8], R5 ;  /* 0x0000000508007388 */ /* 0x008fe20000000800 */
[----:B------:R-:W-:Y:S06]  /*06c0*/  BAR.SYNC.DEFER_BLOCKING 0x0 ;  /* 0x0000000000007b1d */ /* 0x000fec0000010000 */
[----:B------:R-:W-:Y:S04]  /*06d0*/  LDS R6, [R10] ;  /* 0x000000000a067984 */ /* 0x000fe80000000800 */
[----:B------:R-:W0:Y:S04]  /*06e0*/  LDS.128 R12, [R11] ;  /* 0x000000000b0c7984 */ /* 0x000e280000000c00 */
[----:B------:R-:W1:Y:S04]  /*06f0*/  LDS R19, [R10+0x40] ;  /* 0x000040000a137984 */ /* 0x000e680000000800 */
[----:B------:R-:W2:Y:S04]  /*0700*/  LDS R28, [R10+0x80] ;  /* 0x000080000a1c7984 */ /* 0x000ea80000000800 */
[----:B------:R-:W3:Y:S04]  /*0710*/  LDS R26, [R10+0xc0] ;  /* 0x0000c0000a1a7984 */ /* 0x000ee80000000800 */
[----:B------:R-:W-:Y:S01]  /*0720*/  LDS R29, [R10+0x140] ;  /* 0x000140000a1d7984 */ /* 0x000fe20000000800 */
[----:B0-----:R-:W-:-:S04]  /*0730*/  FFMA R6, R12, R6, R7 ;  /* 0x000000060c067223 */ /* 0x001fc80000000007 */
[----:B-1----:R-:W-:Y:S02]  /*0740*/  FFMA R19, R19, R13, R6 ;  /* 0x0000000d13137223 */ /* 0x002fe40000000006 */
[----:B------:R-:W-:Y:S02]  /*0750*/  LDS R13, [R10+0x100] ;  /* 0x000100000a0d7984 */ /* 0x000fe40000000800 */
[----:B--2---:R-:W-:Y:S02]  /*0760*/  FFMA R27, R28, R14, R19 ;  /* 0x0000000e1c1b7223 */ /* 0x004fe40000000013 */
[----:B------:R-:W0:Y:S02]  /*0770*/  LDS.128 R4, [R11+0x10] ;  /* 0x000010000b047984 */ /* 0x000e240000000c00 */
[----:B---3--:R-:W-:Y:S02]  /*0780*/  FFMA R15, R26, R15, R27 ;  /* 0x0000000f1a0f7223 */ /* 0x008fe4000000001b */
[----:B------:R-:W1:Y:S04]  /*0790*/  LDS R19, [R10+0x180] ;  /* 0x000180000a137984 */ /* 0x000e680000000800 */
[----:B------:R-:W2:Y:S04]  /*07a0*/  LDS R26, [R10+0x1c0] ;  /* 0x0001c0000a1a7984 */ /* 0x000ea80000000800 */
[----:B------:R-:W-:Y:S04]  /*07b0*/  LDS R27, [R10+0x240] ;  /* 0x000240000a1b7984 */ /* 0x000fe80000000800 */
[----:B------:R-:W-:Y:S01]  /*07c0*/  LDS R28, [R10+0x3c0] ;  /* 0x0003c0000a1c7984 */ /* 0x000fe20000000800 */
[----:B0-----:R-:W-:-:S03]  /*07d0*/  FFMA R4, R4, R13, R15 ;  /* 0x0000000d04047223 */ /* 0x001fc6000000000f */
[----:B------:R-:W-:Y:S01]  /*07e0*/  LDS.128 R12, [R11+0x20] ;  /* 0x000020000b0c7984 */ /* 0x000fe20000000c00 */
[----:B------:R-:W-:-:S03]  /*07f0*/  FFMA R4, R29, R5, R4 ;  /* 0x000000051d047223 */ /* 0x000fc60000000004 */
[----:B------:R-:W0:Y:S01]  /*0800*/  LDS R5, [R10+0x200] ;  /* 0x000200000a057984 */ /* 0x000e220000000800 */
[----:B-1----:R-:W-:-:S03]  /*0810*/  FFMA R19, R19, R6, R4 ;  /* 0x0000000613137223 */ /* 0x002fc60000000004 */
[----:B------:R-:W1:Y:S01]  /*0820*/  LDS R6, [R10+0x280] ;  /* 0x000280000a067984 */ /* 0x000e620000000800 */
[----:B--2---:R-:W-:-:S03]  /*0830*/  FFMA R7, R26, R7, R19 ;  /* 0x000000071a077223 */ /* 0x004fc60000000013 */
[----:B------:R-:W2:Y:S04]  /*0840*/  LDS R4, [R10+0x2c0] ;  /* 0x0002c0000a047984 */ /* 0x000ea80000000800 */
[----:B------:R-:W-:Y:S01]  /*0850*/  LDS R19, [R10+0x380] ;  /* 0x000380000a137984 */ /* 0x000fe20000000800 */
[----:B0-----:R-:W-:-:S04]  /*0860*/  FFMA R12, R12, R5, R7 ;  /* 0x000000050c0c7223 */ /* 0x001fc80000000007 */
[----:B------:R-:W-:Y:S02]  /*0870*/  FFMA R13, R27, R13, R12 ;  /* 0x0000000d1b0d7223 */ /* 0x000fe4000000000c */
[----:B------:R-:W-:Y:S02]  /*0880*/  LDS R12, [R10+0x340] ;  /* 0x000340000a0c7984 */ /* 0x000fe40000000800 */
[----:B-1----:R-:W-:Y:S02]  /*0890*/  FFMA R5, R6, R14, R13 ;  /* 0x0000000e06057223 */ /* 0x002fe4000000000d */
[----:B------:R-:W-:Y:S02]  /*08a0*/  LDS R13, [R10+0x300] ;  /* 0x000300000a0d7984 */ /* 0x000fe40000000800 */
[----:B--2---:R-:W-:Y:S02]  /*08b0*/  FFMA R15, R4, R15, R5 ;  /* 0x0000000f040f7223 */ /* 0x004fe40000000005 */
[----:B------:R-:W0:Y:S01]  /*08c0*/  LDS.128 R4, [R11+0x30] ;  /* 0x000030000b047984 */ /* 0x000e220000000c00 */
[----:B------:R-:W-:Y:S01]  /*08d0*/  BAR.SYNC.DEFER_BLOCKING 0x0 ;  /* 0x0000000000007b1d */ /* 0x000fe20000010000 */
[----:B------:R-:W-:-:S05]  /*08e0*/  IMAD.WIDE R26, R2, 0x4, R22 ;  /* 0x00000004021a7825 */ /* 0x000fca00078e0216 */
[----:B------:R-:W2:Y:S04]  /*08f0*/  LDG.E R24, desc[UR12][R24.64+0x40] ;  /* 0x0000400c18187981 */ /* 0x000ea8000c1e1900 */
[----:B------:R-:W3:Y:S01]  /*0900*/  LDG.E R27, desc[UR12][R26.64] ;  /* 0x0000000c1a1b7981 */ /* 0x000ee2000c1e1900 */
[----:B------:R-:W-:Y:S01]  /*0910*/  IADD3 R18, P0, PT, R18, 0x80, RZ ;  /* 0x0000008012127810 */ /* 0x000fe20007f1e0ff */
[----:B------:R-:W-:-:S03]  /*0920*/  IMAD.WIDE R22, R2, 0x8, R22 ;  /* 0x0000000802167825 */ /* 0x000fc600078e0216 */
[----:B------:R-:W-:Y:S02]  /*0930*/  IADD3.X R17, PT, PT, RZ, R17, RZ, P0, !PT ;  /* 0x00000011ff117210 */ /* 0x000fe400007fe4ff */
[----:B------:R-:W-:Y:S01]  /*0940*/  ISETP.GE.U32.AND P0, PT, R18, R20, PT ;  /* 0x000000141200720c */ /* 0x000fe20003f06070 */
[----:B0-----:R-:W-:-:S03]  /*0950*/  FFMA R13, R4, R13, R15 ;  /* 0x0000000d040d7223 */ /* 0x001fc6000000000f */
[----:B------:R-:W-:Y:S01]  /*0960*/  ISETP.GE.U32.AND.EX P0, PT, R17, R21, PT, P0 ;  /* 0x000000151100720c */ /* 0x000fe20003f06100 */
[----:B------:R-:W-:-:S04]  /*0970*/  FFMA R5, R12, R5, R13 ;  /* 0x000000050c057223 */ /* 0x000fc8000000000d */
[----:B------:R-:W-:-:S04]  /*0980*/  FFMA R5, R19, R6, R5 ;  /* 0x0000000613057223 */ /* 0x000fc80000000005 */
[----:B------:R-:W-:Y:S01]  /*0990*/  FFMA R5, R28, R7, R5 ;  /* 0x000000071c057223 */ /* 0x000fe20000000005 */
[----:B--2---:R-:W-:Y:S04]  /*09a0*/  STS [R9], R24 ;  /* 0x0000001809007388 */ /* 0x004fe80000000800 */
[----:B---3--:R-:W-:Y:S01]  /*09b0*/  STS [R8], R27 ;  /* 0x0000001b08007388 */ /* 0x008fe20000000800 */
[----:B------:R-:W-:Y:S06]  /*09c0*/  BAR.SYNC.DEFER_BLOCKING 0x0 ;  /* 0x0000000000007b1d */ /* 0x000fec0000010000 */
[----:B------:R-:W-:Y:S04]  /*09d0*/  LDS R29, [R10] ;  /* 0x000000000a1d7984 */ /* 0x000fe80000000800 */
[----:B------:R-:W0:Y:S04]  /*09e0*/  LDS.128 R12, [R11] ;  /* 0x000000000b0c7984 */ /* 0x000e280000000c00 */
[----:B------:R-:W1:Y:S04]  /*09f0*/  LDS R4, [R10+0x40] ;  /* 0x000040000a047984 */ /* 0x000e680000000800 */
[----:B------:R-:W2:Y:S04]  /*0a00*/  LDS R19, [R10+0x80] ;  /* 0x000080000a137984 */ /* 0x000ea80000000800 */
[----:B------:R-:W3:Y:S01]  /*0a10*/  LDS R25, [R10+0xc0] ;  /* 0x0000c0000a197984 */ /* 0x000ee20000000800 */
[----:B0-----:R-:W-:-:S03]  /*0a20*/  FFMA R5, R12, R29, R5 ;  /* 0x0000001d0c057223 */ /* 0x001fc60000000005 */
[----:B------:R-:W-:Y:S01]  /*0a30*/  LDS R12, [R10+0x140] ;  /* 0x000140000a0c7984 */ /* 0x000fe20000000800 */
[----:B-1----:R-:W-:-:S03]  /*0a40*/  FFMA R24, R4, R13, R5 ;  /* 0x0000000d04187223 */ /* 0x002fc60000000005 */
[----:B------:R-:W-:Y:S01]  /*0a50*/  LDS R13, [R10+0x100] ;  /* 0x000100000a0d7984 */ /* 0x000fe20000000800 */
[----:B--2---:R-:W-:-:S03]  /*0a60*/  FFMA R14, R19, R14, R24 ;  /* 0x0000000e130e7223 */ /* 0x004fc60000000018 */
[----:B------:R-:W0:Y:S01]  /*0a70*/  LDS.128 R4, [R11+0x10] ;  /* 0x000010000b047984 */ /* 0x000e220000000c00 */
[----:B---3--:R-:W-:-:S03]  /*0a80*/  FFMA R15, R25, R15, R14 ;  /* 0x0000000f190f7223 */ /* 0x008fc6000000000e */
[----:B------:R-:W1:Y:S04]  /*0a90*/  LDS R25, [R10+0x180] ;  /* 0x000180000a197984 */ /* 0x000e680000000800 */
[----:B------:R-:W-:Y:S04]  /*0aa0*/  LDS R24, [R10+0x240] ;  /* 0x000240000a187984 */ /* 0x000fe80000000800 */
[----:B------:R-:W-:Y:S01]  /*0ab0*/  LDS R19, [R10+0x280] ;  /* 0x000280000a137984 */ /* 0x000fe20000000800 */
[----:B0-----:R-:W-:-:S03]  /*0ac0*/  FFMA R13, R4, R13, R15 ;  /* 0x0000000d040d7223 */ /* 0x001fc6000000000f */
[----:B------:R-:W0:Y:S01]  /*0ad0*/  LDS R4, [R10+0x1c0] ;  /* 0x0001c0000a047984 */ /* 0x000e220000000800 */
[----:B------:R-:W-:-:S03]  /*0ae0*/  FFMA R26, R12, R5, R13 ;  /* 0x000000050c1a7223 */ /* 0x000fc6000000000d */
[----:B------:R-:W-:Y:S01]  /*0af0*/  LDS R5, [R10+0x200] ;  /* 0x000200000a057984 */ /* 0x000fe20000000800 */
[----:B-1----:R-:W-:-:S03]  /*0b00*/  FFMA R25, R25, R6, R26 ;  /* 0x0000000619197223 */ /* 0x002fc6000000001a */
[----:B------:R-:W1:Y:S01]  /*0b10*/  LDS.128 R12, [R11+0x20] ;  /* 0x000020000b0c7984 */ /* 0x000e620000000c00 */
[----:B0-----:R-:W-:-:S03]  /*0b20*/  FFMA R7, R4, R7, R25 ;  /* 0x0000000704077223 */ /* 0x001fc60000000019 */
[----:B------:R-:W-:Y:S01]  /*0b30*/  LDS R25, [R10+0x3c0] ;  /* 0x0003c0000a197984 */ /* 0x000fe20000000800 */
[----:B-1----:R-:W-:-:S03]  /*0b40*/  FFMA R5, R12, R5, R7 ;  /* 0x000000050c057223 */ /* 0x002fc60000000007 */
[----:B------:R-:W0:Y:S01]  /*0b50*/  LDS R12, [R10+0x2c0] ;  /* 0x0002c0000a0c7984 */ /* 0x000e220000000800 */
[----:B------:R-:W-:-:S03]  /*0b60*/  FFMA R26, R24, R13, R5 ;  /* 0x0000000d181a7223 */ /* 0x000fc60000000005 */
[----:B------:R-:W-:Y:S01]  /*0b70*/  LDS R13, [R10+0x300] ;  /* 0x000300000a0d7984 */ /* 0x000fe20000000800 */
[----:B------:R-:W-:-:S03]  /*0b80*/  FFMA R19, R19, R14, R26 ;  /* 0x0000000e13137223 */ /* 0x000fc6000000001a */
[----:B------:R-:W1:Y:S04]  /*0b90*/  LDS.128 R4, [R11+0x30] ;  /* 0x000030000b047984 */ /* 0x000e680000000c00 */
[----:B------:R-:W2:Y:S04]  /*0ba0*/  LDS R24, [R10+0x340] ;  /* 0x000340000a187984 */ /* 0x000ea80000000800 */
[----:B------:R-:W3:Y:S01]  /*0bb0*/  LDS R14, [R10+0x380] ;  /* 0x000380000a0e7984 */ /* 0x000ee20000000800 */
[----:B0-----:R-:W-:-:S04]  /*0bc0*/  FFMA R15, R12, R15, R19 ;  /* 0x0000000f0c0f7223 */ /* 0x001fc80000000013 */
[----:B-1----:R-:W-:-:S04]  /*0bd0*/  FFMA R13, R4, R13, R15 ;  /* 0x0000000d040d7223 */ /* 0x002fc8000000000f */
[----:B--2---:R-:W-:-:S04]  /*0be0*/  FFMA R5, R24, R5, R13 ;  /* 0x0000000518057223 */ /* 0x004fc8000000000d */
[----:B---3--:R-:W-:-:S04]  /*0bf0*/  FFMA R6, R14, R6, R5 ;  /* 0x000000060e067223 */ /* 0x008fc80000000005 */
[----:B------:R-:W-:Y:S01]  /*0c00*/  FFMA R7, R25, R7, R6 ;  /* 0x0000000719077223 */ /* 0x000fe20000000006 */
[----:B------:R-:W-:Y:S06]  /*0c10*/  @!P0 BRA `(.L_x_2) ;  /* 0xfffffff8008c8947 */ /* 0x000fec000383ffff */
.L_x_0:
[----:B------:R-:W0:Y:S01]  /*0c20*/  LDC.64 R4, c[0x0][0x3a0] ;  /* 0x0000e800ff047b82 */ /* 0x000e220000000a00 */
[----:B------:R-:W1:Y:S01]  /*0c30*/  LDCU UR4, c[0x0][0x384] ;  /* 0x00007080ff0477ac */ /* 0x000e620008000800 */
[----:B------:R-:W-:Y:S02]  /*0c40*/  IADD3 R3, PT, PT, R3, UR6, RZ ;  /* 0x0000000603037c10 */ /* 0x000fe4000fffe0ff */
[----:B------:R-:W-:-:S05]  /*0c50*/  IADD3 R0, PT, PT, R0, UR7, RZ ;  /* 0x0000000700007c10 */ /* 0x000fca000fffe0ff */
[----:B-1----:R-:W-:-:S04]  /*0c60*/  IMAD R3, R3, UR4, R0 ;  /* 0x0000000403037c24 */ /* 0x002fc8000f8e0200 */
[----:B0-----:R-:W-:-:S05]  /*0c70*/  IMAD.WIDE R2, R3, 0x4, R4 ;  /* 0x0000000403027825 */ /* 0x001fca00078e0204 */
[----:B------:R-:W-:Y:S01]  /*0c80*/  STG.E desc[UR12][R2.64], R7 ;  /* 0x0000000702007986 */ /* 0x000fe2000c10190c */
[----:B------:R-:W-:Y:S05]  /*0c90*/  EXIT ;  /* 0x000000000000794d */ /* 0x000fea0003800000 */
.L_x_3:
[----:B------:R-:W-:-:S00]  /*0ca0*/  BRA `(.L_x_3) ;  /* 0xfffffffc00fc7947 */ /* 0x000fc0000383ffff */
[----:B------:R-:W-:-:S00]  /*0cb0*/  NOP ;  /* 0x0000000000007918 */ /* 0x000fc00000000000 */
        /* <DEDUP_REMOVED lines=12> */
.L_x_4:


//--------------------- .nv.shared._Z5sgemmILi16EEviiiPfS0_S0_ --------------------------
	.section	.nv.shared._Z5sgemmILi16EEviiiPfS0_S0_,"aw",@nobits
	.sectionflags	@""
	.align	4
.nv.shared._Z5sgemmILi16EEviiiPfS0_S0_:
	.zero		3072


//--------------------- .nv.shared.reserved.0     --------------------------
	.section	.nv.shared.reserved.0,"aw",@nobits
	.weak		__nv_reservedSMEM_offset_0_alias
	.size		__nv_reservedSMEM_offset_0_alias, 0, 64
	.other		__nv_reservedSMEM_offset_0_alias,@"STO_CUDA_RESERVED_SHARED STV_DEFAULT"
__nv_reservedSMEM_offset_0_alias:
	.zero		0
	.zero		64


//--------------------- .nv.constant0._Z5sgemmILi16EEviiiPfS0_S0_ --------------------------
	.section	.nv.constant0._Z5sgemmILi16EEviiiPfS0_S0_,"a",@progbits
	.sectionflags	@""
	.align	4
.nv.constant0._Z5sgemmILi16EEviiiPfS0_S0_:
	.zero		936


//--------------------- SYMBOLS --------------------------

	.type		.nv.reservedSmem.offset0,@object
	.size		.nv.reservedSmem.offset0,0x4
	.type		.nv.reservedSmem.cap,@object
	.size		.nv.reservedSmem.cap,0x4
